//
// Generated by NVIDIA NVVM Compiler
//
// Compiler Build ID: CL-36424714
// Cuda compilation tools, release 13.0, V13.0.88
// Based on NVVM 20.0.0
//

.version 9.0
.target sm_100
.address_size 64

	// .globl	_Z15matrixOpsKernelPfS_S_ii9Operation

.visible .entry _Z15matrixOpsKernelPfS_S_ii9Operation(
	.param .u64 .ptr .align 1 _Z15matrixOpsKernelPfS_S_ii9Operation_param_0,
	.param .u64 .ptr .align 1 _Z15matrixOpsKernelPfS_S_ii9Operation_param_1,
	.param .u64 .ptr .align 1 _Z15matrixOpsKernelPfS_S_ii9Operation_param_2,
	.param .u32 _Z15matrixOpsKernelPfS_S_ii9Operation_param_3,
	.param .u32 _Z15matrixOpsKernelPfS_S_ii9Operation_param_4,
	.param .u32 _Z15matrixOpsKernelPfS_S_ii9Operation_param_5
)
{
	.reg .pred 	%p<9>;
	.reg .b32 	%r<15>;
	.reg .b32 	%f<14>;
	.reg .b64 	%rd<23>;

	ld.param.u64 	%rd4, [_Z15matrixOpsKernelPfS_S_ii9Operation_param_0];
	ld.param.u64 	%rd5, [_Z15matrixOpsKernelPfS_S_ii9Operation_param_1];
	ld.param.u64 	%rd6, [_Z15matrixOpsKernelPfS_S_ii9Operation_param_2];
	ld.param.u32 	%r4, [_Z15matrixOpsKernelPfS_S_ii9Operation_param_3];
	ld.param.u32 	%r6, [_Z15matrixOpsKernelPfS_S_ii9Operation_param_4];
	ld.param.u32 	%r5, [_Z15matrixOpsKernelPfS_S_ii9Operation_param_5];
	cvta.to.global.u64 	%rd1, %rd6;
	cvta.to.global.u64 	%rd2, %rd5;
	cvta.to.global.u64 	%rd3, %rd4;
	mov.u32 	%r8, %ctaid.x;
	mov.u32 	%r9, %ntid.x;
	mov.u32 	%r10, %tid.x;
	mad.lo.s32 	%r1, %r8, %r9, %r10;
	mov.u32 	%r11, %ctaid.y;
	mov.u32 	%r12, %ntid.y;
	mov.u32 	%r13, %tid.y;
	mad.lo.s32 	%r14, %r11, %r12, %r13;
	setp.ge.s32 	%p1, %r1, %r4;
	setp.ge.s32 	%p2, %r14, %r6;
	or.pred  	%p3, %p1, %p2;
	@%p3 bra 	$L__BB0_10;
	mad.lo.s32 	%r3, %r4, %r14, %r1;
	setp.gt.s32 	%p4, %r5, 1;
	@%p4 bra 	$L__BB0_5;
	setp.eq.s32 	%p7, %r5, 0;
	@%p7 bra 	$L__BB0_8;
	setp.eq.s32 	%p8, %r5, 1;
	@%p8 bra 	$L__BB0_4;
	bra.uni 	$L__BB0_10;
$L__BB0_4:
	mul.wide.s32 	%rd15, %r3, 4;
	add.s64 	%rd16, %rd3, %rd15;
	ld.global.f32 	%f8, [%rd16];
	add.s64 	%rd17, %rd2, %rd15;
	ld.global.f32 	%f9, [%rd17];
	sub.f32 	%f10, %f8, %f9;
	add.s64 	%rd18, %rd1, %rd15;
	st.global.f32 	[%rd18], %f10;
	bra.uni 	$L__BB0_10;
$L__BB0_5:
	setp.eq.s32 	%p5, %r5, 2;
	@%p5 bra 	$L__BB0_9;
	setp.eq.s32 	%p6, %r5, 3;
	@%p6 bra 	$L__BB0_7;
	bra.uni 	$L__BB0_10;
$L__BB0_7:
	mul.wide.s32 	%rd7, %r3, 4;
	add.s64 	%rd8, %rd3, %rd7;
	ld.global.f32 	%f1, [%rd8];
	add.s64 	%rd9, %rd2, %rd7;
	ld.global.f32 	%f2, [%rd9];
	add.f32 	%f3, %f2, 0f38D1B717;
	div.rn.f32 	%f4, %f1, %f3;
	add.s64 	%rd10, %rd1, %rd7;
	st.global.f32 	[%rd10], %f4;
	bra.uni 	$L__BB0_10;
$L__BB0_8:
	mul.wide.s32 	%rd19, %r3, 4;
	add.s64 	%rd20, %rd3, %rd19;
	ld.global.f32 	%f11, [%rd20];
	add.s64 	%rd21, %rd2, %rd19;
	ld.global.f32 	%f12, [%rd21];
	add.f32 	%f13, %f11, %f12;
	add.s64 	%rd22, %rd1, %rd19;
	st.global.f32 	[%rd22], %f13;
	bra.uni 	$L__BB0_10;
$L__BB0_9:
	mul.wide.s32 	%rd11, %r3, 4;
	add.s64 	%rd12, %rd3, %rd11;
	ld.global.f32 	%f5, [%rd12];
	add.s64 	%rd13, %rd2, %rd11;
	ld.global.f32 	%f6, [%rd13];
	mul.f32 	%f7, %f5, %f6;
	add.s64 	%rd14, %rd1, %rd11;
	st.global.f32 	[%rd14], %f7;
$L__BB0_10:
	ret;

}


// ===== COMPILED SASS (sm_100) =====

	.target	sm_100

	.elftype	@"ET_EXEC"


//--------------------- .note.nv.tkinfo           --------------------------
	.section	.note.nv.tkinfo,"",@"SHT_NOTE"
	.sectionflags	@"SHF_NOTE_NV_TKINFO"
	.tkinfo
        /*0018*/ 	.word	0x00000002
        /*0030*/ 	.string	""
        /*0030*/ 	.string	"ptxas"
        /*0030*/ 	.string	"Cuda compilation tools, release 13.0, V13.0.88"
        /*0030*/ 	.string	"Build cuda_13.0.r13.0/compiler.36424714_0"
        /*0030*/ 	.string	"-arch sm_100 -m 64 "



//--------------------- .note.nv.cuinfo           --------------------------
	.section	.note.nv.cuinfo,"",@"SHT_NOTE"
	.sectionflags	@"SHF_NOTE_NV_CUINFO"
        /*0018*/ 	.short	0x0002
        /*001a*/ 	.short	0x0064
        /*001c*/ 	.short	0x0082
	.zero		2


//--------------------- .nv.info                  --------------------------
	.section	.nv.info,"",@"SHT_CUDA_INFO"
	.align	4


	//----- nvinfo : EIATTR_REGCOUNT
	.align		4
        /*0000*/ 	.byte	0x04, 0x2f
        /*0002*/ 	.short	(.L_1 - .L_0)
	.align		4
.L_0:
        /*0004*/ 	.word	index@(_Z15matrixOpsKernelPfS_S_ii9Operation)
        /*0008*/ 	.word	0x00000010


	//----- nvinfo : EIATTR_FRAME_SIZE
	.align		4
.L_1:
        /*000c*/ 	.byte	0x04, 0x11
        /*000e*/ 	.short	(.L_3 - .L_2)
	.align		4
.L_2:
        /*0010*/ 	.word	index@($__internal_0_$__cuda_sm3x_div_rn_noftz_f32_slowpath)
        /*0014*/ 	.word	0x00000000


	//----- nvinfo : EIATTR_FRAME_SIZE
	.align		4
.L_3:
        /*0018*/ 	.byte	0x04, 0x11
        /*001a*/ 	.short	(.L_5 - .L_4)
	.align		4
.L_4:
        /*001c*/ 	.word	index@(_Z15matrixOpsKernelPfS_S_ii9Operation)
        /*0020*/ 	.word	0x00000000


	//----- nvinfo : EIATTR_MIN_STACK_SIZE
	.align		4
.L_5:
        /*0024*/ 	.byte	0x04, 0x12
        /*0026*/ 	.short	(.L_7 - .L_6)
	.align		4
.L_6:
        /*0028*/ 	.word	index@(_Z15matrixOpsKernelPfS_S_ii9Operation)
        /*002c*/ 	.word	0x00000000
.L_7:


//--------------------- .nv.compat                --------------------------
	.section	.nv.compat,"",@"SHT_CUDA_COMPAT_INFO"
	.align	4
        /*0000*/ 	.byte	0x02, 0x09, 0x00, 0x00, 0x02, 0x02, 0x01, 0x00, 0x02, 0x05, 0x05, 0x00, 0x03, 0x07, 0x01, 0x01
        /*0010*/ 	.byte	0x02, 0x03, 0x00, 0x00, 0x02, 0x06, 0x01, 0x00, 0x04, 0x0b, 0x08, 0x00, 0x01, 0x00, 0x00, 0x00
        /*0020*/ 	.byte	0x00, 0x00, 0x00, 0x00


//--------------------- .nv.info._Z15matrixOpsKernelPfS_S_ii9Operation --------------------------
	.section	.nv.info._Z15matrixOpsKernelPfS_S_ii9Operation,"",@"SHT_CUDA_INFO"
	.sectionflags	@""
	.align	4


	//----- nvinfo : EIATTR_CUDA_API_VERSION
	.align		4
        /*0000*/ 	.byte	0x04, 0x37
        /*0002*/ 	.short	(.L_9 - .L_8)
.L_8:
        /*0004*/ 	.word	0x00000082


	//----- nvinfo : EIATTR_KPARAM_INFO
	.align		4
.L_9:
        /*0008*/ 	.byte	0x04, 0x17
        /*000a*/ 	.short	(.L_11 - .L_10)
.L_10:
        /*000c*/ 	.word	0x00000000
        /*0010*/ 	.short	0x0005
        /*0012*/ 	.short	0x0020
        /*0014*/ 	.byte	0x00, 0xf0, 0x11, 0x00


	//----- nvinfo : EIATTR_KPARAM_INFO
	.align		4
.L_11:
        /*0018*/ 	.byte	0x04, 0x17
        /*001a*/ 	.short	(.L_13 - .L_12)
.L_12:
        /*001c*/ 	.word	0x00000000
        /*0020*/ 	.short	0x0004
        /*0022*/ 	.short	0x001c
        /*0024*/ 	.byte	0x00, 0xf0, 0x11, 0x00


	//----- nvinfo : EIATTR_KPARAM_INFO
	.align		4
.L_13:
        /*0028*/ 	.byte	0x04, 0x17
        /*002a*/ 	.short	(.L_15 - .L_14)
.L_14:
        /*002c*/ 	.word	0x00000000
        /*0030*/ 	.short	0x0003
        /*0032*/ 	.short	0x0018
        /*0034*/ 	.byte	0x00, 0xf0, 0x11, 0x00


	//----- nvinfo : EIATTR_KPARAM_INFO
	.align		4
.L_15:
        /*0038*/ 	.byte	0x04, 0x17
        /*003a*/ 	.short	(.L_17 - .L_16)
.L_16:
        /*003c*/ 	.word	0x00000000
        /*0040*/ 	.short	0x0002
        /*0042*/ 	.short	0x0010
        /*0044*/ 	.byte	0x00, 0xf5, 0x21, 0x00


	//----- nvinfo : EIATTR_KPARAM_INFO
	.align		4
.L_17:
        /*0048*/ 	.byte	0x04, 0x17
        /*004a*/ 	.short	(.L_19 - .L_18)
.L_18:
        /*004c*/ 	.word	0x00000000
        /*0050*/ 	.short	0x0001
        /*0052*/ 	.short	0x0008
        /*0054*/ 	.byte	0x00, 0xf5, 0x21, 0x00


	//----- nvinfo : EIATTR_KPARAM_INFO
	.align		4
.L_19:
        /*0058*/ 	.byte	0x04, 0x17
        /*005a*/ 	.short	(.L_21 - .L_20)
.L_20:
        /*005c*/ 	.word	0x00000000
        /*0060*/ 	.short	0x0000
        /*0062*/ 	.short	0x0000
        /*0064*/ 	.byte	0x00, 0xf5, 0x21, 0x00


	//----- nvinfo : EIATTR_SPARSE_MMA_MASK
	.align		4
.L_21:
        /*0068*/ 	.byte	0x03, 0x50
        /*006a*/ 	.short	0x0000


	//----- nvinfo : EIATTR_MAXREG_COUNT
	.align		4
        /*006c*/ 	.byte	0x03, 0x1b
        /*006e*/ 	.short	0x00ff


	//----- nvinfo : EIATTR_MERCURY_ISA_VERSION
	.align		4
        /*0070*/ 	.byte	0x03, 0x5f
        /*0072*/ 	.short	0x0101


	//----- nvinfo : EIATTR_VRC_CTA_INIT_COUNT
	.align		4
        /*0074*/ 	.byte	0x02, 0x4a
	.zero		1
	.zero		1


	//----- nvinfo : EIATTR_EXIT_INSTR_OFFSETS
	.align		4
        /*0078*/ 	.byte	0x04, 0x1c
        /*007a*/ 	.short	(.L_23 - .L_22)


	//   ....[0]....
.L_22:
        /*007c*/ 	.word	0x000000c0


	//   ....[1]....
        /*0080*/ 	.word	0x00000210


	//   ....[2]....
        /*0084*/ 	.word	0x000002c0


	//   ....[3]....
        /*0088*/ 	.word	0x000004a0


	//   ....[4]....
        /*008c*/ 	.word	0x00000550


	//----- nvinfo : EIATTR_INDIRECT_BRANCH_TARGETS
	.align		4
.L_23:
        /*0090*/ 	.byte	0x04, 0x34
        /*0092*/ 	.short	(.L_25 - .L_24)


	//   ....[0]....
.L_24:
        /*0094*/ 	.word	.L_x_15@srel
        /*0098*/ 	.short	0x0
        /*009a*/ 	.short	0x0
        /*009c*/ 	.word	0x3
        /*00a0*/ 	.word	.L_x_16@srel
        /*00a4*/ 	.word	.L_x_17@srel
        /*00a8*/ 	.word	.L_x_18@srel


	//   ....[1]....
        /*00ac*/ 	.word	.L_x_19@srel
        /*00b0*/ 	.short	0x0
        /*00b2*/ 	.short	0x0
        /*00b4*/ 	.word	0x3
        /*00b8*/ 	.word	.L_x_20@srel
        /*00bc*/ 	.word	.L_x_21@srel
        /*00c0*/ 	.word	.L_x_18@srel


	//----- nvinfo : EIATTR_CRS_STACK_SIZE
	.align		4
.L_25:
        /*00c4*/ 	.byte	0x04, 0x1e
        /*00c6*/ 	.short	(.L_27 - .L_26)
.L_26:
        /*00c8*/ 	.word	0x00000000


	//----- nvinfo : EIATTR_CBANK_PARAM_SIZE
	.align		4
.L_27:
        /*00cc*/ 	.byte	0x03, 0x19
        /*00ce*/ 	.short	0x0024


	//----- nvinfo : EIATTR_PARAM_CBANK
	.align		4
        /*00d0*/ 	.byte	0x04, 0x0a
        /*00d2*/ 	.short	(.L_29 - .L_28)
	.align		4
.L_28:
        /*00d4*/ 	.word	index@(.nv.constant0._Z15matrixOpsKernelPfS_S_ii9Operation)
        /*00d8*/ 	.short	0x0380
        /*00da*/ 	.short	0x0024


	//----- nvinfo : EIATTR_SW_WAR
	.align		4
.L_29:
        /*00dc*/ 	.byte	0x04, 0x36
        /*00de*/ 	.short	(.L_31 - .L_30)
.L_30:
        /*00e0*/ 	.word	0x00000008
.L_31:


//--------------------- .nv.callgraph             --------------------------
	.section	.nv.callgraph,"",@"SHT_CUDA_CALLGRAPH"
	.align	4
	.sectionentsize	8
	.align		4
        /*0000*/ 	.word	0x00000000
	.align		4
        /*0004*/ 	.word	0xffffffff
	.align		4
        /*0008*/ 	.word	0x00000000
	.align		4
        /*000c*/ 	.word	0xfffffffe
	.align		4
        /*0010*/ 	.word	0x00000000
	.align		4
        /*0014*/ 	.word	0xfffffffd
	.align		4
        /*0018*/ 	.word	0x00000000
	.align		4
        /*001c*/ 	.word	0xfffffffc


//--------------------- .nv.constant2._Z15matrixOpsKernelPfS_S_ii9Operation --------------------------
	.section	.nv.constant2._Z15matrixOpsKernelPfS_S_ii9Operation,"a",@progbits
	.sectionflags	@""
	.align	4
.nv.constant2._Z15matrixOpsKernelPfS_S_ii9Operation:
        /*0000*/ 	.byte	0x20, 0x02, 0x00, 0x00, 0x70, 0x01, 0x00, 0x00, 0x50, 0x05, 0x00, 0x00, 0xb0, 0x04, 0x00, 0x00
        /*0010*/ 	.byte	0x30, 0x03, 0x00, 0x00, 0x50, 0x05, 0x00, 0x00


//--------------------- .text._Z15matrixOpsKernelPfS_S_ii9Operation --------------------------
	.section	.text._Z15matrixOpsKernelPfS_S_ii9Operation,"ax",@progbits
	.align	128
        .global         _Z15matrixOpsKernelPfS_S_ii9Operation
        .type           _Z15matrixOpsKernelPfS_S_ii9Operation,@function
        .size           _Z15matrixOpsKernelPfS_S_ii9Operation,(.L_x_23 - _Z15matrixOpsKernelPfS_S_ii9Operation)
        .other          _Z15matrixOpsKernelPfS_S_ii9Operation,@"STO_CUDA_ENTRY STV_DEFAULT"
_Z15matrixOpsKernelPfS_S_ii9Operation:
.text._Z15matrixOpsKernelPfS_S_ii9Operation:
[----:B------:R-:W-:Y:S01]  /*0000*/  LDC R1, c[0x0][0x37c] ;  /* 0x0000df00ff017b82 */ /* 0x000fe20000000800 */
[----:B------:R-:W0:Y:S07]  /*0010*/  S2R R0, SR_TID.Y ;  /* 0x0000000000007919 */ /* 0x000e2e0000002200 */
[----:B------:R-:W1:Y:S01]  /*0020*/  LDC R2, c[0x0][0x360] ;  /* 0x0000d800ff027b82 */ /* 0x000e620000000800 */
[----:B------:R-:W2:Y:S01]  /*0030*/  LDCU.64 UR6, c[0x0][0x398] ;  /* 0x00007300ff0677ac */ /* 0x000ea20008000a00 */
[----:B------:R-:W1:Y:S06]  /*0040*/  S2R R5, SR_TID.X ;  /* 0x0000000000057919 */ /* 0x000e6c0000002100 */
[----:B------:R-:W0:Y:S08]  /*0050*/  S2UR UR5, SR_CTAID.Y ;  /* 0x00000000000579c3 */ /* 0x000e300000002600 */
[----:B------:R-:W0:Y:S08]  /*0060*/  LDC R3, c[0x0][0x364] ;  /* 0x0000d900ff037b82 */ /* 0x000e300000000800 */
[----:B------:R-:W1:Y:S01]  /*0070*/  S2UR UR4, SR_CTAID.X ;  /* 0x00000000000479c3 */ /* 0x000e620000002500 */
[----:B0-----:R-:W-:-:S05]  /*0080*/  IMAD R3, R3, UR5, R0 ;  /* 0x0000000503037c24 */ /* 0x001fca000f8e0200 */
[----:B--2---:R-:W-:Y:S01]  /*0090*/  ISETP.GE.AND P0, PT, R3, UR7, PT ;  /* 0x0000000703007c0c */ /* 0x004fe2000bf06270 */
[----:B-1----:R-:W-:-:S05]  /*00a0*/  IMAD R2, R2, UR4, R5 ;  /* 0x0000000402027c24 */ /* 0x002fca000f8e0205 */
[----:B------:R-:W-:-:S13]  /*00b0*/  ISETP.GE.OR P0, PT, R2, UR6, P0 ;  /* 0x0000000602007c0c */ /* 0x000fda0008706670 */
[----:B------:R-:W-:Y:S05]  /*00c0*/  @P0 EXIT ;  /* 0x000000000000094d */ /* 0x000fea0003800000 */
[----:B------:R-:W0:Y:S01]  /*00d0*/  LDC R0, c[0x0][0x3a0] ;  /* 0x0000e800ff007b82 */ /* 0x000e220000000800 */
[----:B------:R-:W1:Y:S01]  /*00e0*/  LDCU.64 UR4, c[0x0][0x358] ;  /* 0x00006b00ff0477ac */ /* 0x000e620008000a00 */
[----:B------:R-:W-:Y:S01]  /*00f0*/  IMAD R2, R3, UR6, R2 ;  /* 0x0000000603027c24 */ /* 0x000fe2000f8e0202 */
[----:B0-----:R-:W-:-:S13]  /*0100*/  ISETP.GT.AND P0, PT, R0, 0x1, PT ;  /* 0x000000010000780c */ /* 0x001fda0003f04270 */
[----:B-1----:R-:W-:Y:S05]  /*0110*/  @P0 BRA `(.L_x_0) ;  /* 0x00000000006c0947 */ /* 0x002fea0003800000 */
[----:B------:R-:W-:-:S05]  /*0120*/  VIMNMX.U32 R0, PT, PT, R0, 0x2, PT ;  /* 0x0000000200007848 */ /* 0x000fca0003fe0000 */
[----:B------:R-:W-:-:S04]  /*0130*/  IMAD.SHL.U32 R0, R0, 0x4, RZ ;  /* 0x0000000400007824 */ /* 0x000fc800078e00ff */
[----:B------:R-:W0:Y:S02]  /*0140*/  LDC R4, c[0x2][R0] ;  /* 0x0080000000047b82 */ /* 0x000e240000000800 */
[----:B0-----:R-:W-:-:S04]  /*0150*/  SHF.R.S32.HI R5, RZ, 0x1f, R4 ;  /* 0x0000001fff057819 */ /* 0x001fc80000011404 */
.L_x_15:
[----:B------:R-:W-:Y:S05]  /*0160*/  BRX R4 -0x170                                                           (*"BRANCH_TARGETS .L_x_16,.L_x_17,.L_x_18"*) ;  /* 0xfffffffc04a47949 */ /* 0x000fea000383ffff */
.L_x_17:
[----:B------:R-:W0:Y:S08]  /*0170*/  LDC.64 R4, c[0x0][0x380] ;  /* 0x0000e000ff047b82 */ /* 0x000e300000000a00 */
[----:B------:R-:W1:Y:S08]  /*0180*/  LDC.64 R6, c[0x0][0x388] ;  /* 0x0000e200ff067b82 */ /* 0x000e700000000a00 */
[----:B------:R-:W2:Y:S01]  /*0190*/  LDC.64 R8, c[0x0][0x390] ;  /* 0x0000e400ff087b82 */ /* 0x000ea20000000a00 */
[----:B0-----:R-:W-:-:S06]  /*01a0*/  IMAD.WIDE R4, R2, 0x4, R4 ;  /* 0x0000000402047825 */ /* 0x001fcc00078e0204 */
[----:B------:R-:W3:Y:S01]  /*01b0*/  LDG.E R4, desc[UR4][R4.64] ;  /* 0x0000000404047981 */ /* 0x000ee2000c1e1900 */
[----:B-1----:R-:W-:-:S06]  /*01c0*/  IMAD.WIDE R6, R2, 0x4, R6 ;  /* 0x0000000402067825 */ /* 0x002fcc00078e0206 */
[----:B------:R-:W3:Y:S01]  /*01d0*/  LDG.E R7, desc[UR4][R6.64] ;  /* 0x0000000406077981 */ /* 0x000ee2000c1e1900 */
[----:B--2---:R-:W-:-:S04]  /*01e0*/  IMAD.WIDE R2, R2, 0x4, R8 ;  /* 0x0000000402027825 */ /* 0x004fc800078e0208 */
[----:B---3--:R-:W-:-:S05]  /*01f0*/  FADD R9, R4, -R7 ;  /* 0x8000000704097221 */ /* 0x008fca0000000000 */
[----:B------:R-:W-:Y:S01]  /*0200*/  STG.E desc[UR4][R2.64], R9 ;  /* 0x0000000902007986 */ /* 0x000fe2000c101904 */
[----:B------:R-:W-:Y:S05]  /*0210*/  EXIT ;  /* 0x000000000000794d */ /* 0x000fea0003800000 */
.L_x_16:
        /* <DEDUP_REMOVED lines=8> */
[----:B---3--:R-:W-:-:S05]  /*02a0*/  FADD R3, R4, R7 ;  /* 0x0000000704037221 */ /* 0x008fca0000000000 */
[----:B------:R-:W-:Y:S01]  /*02b0*/  STG.E desc[UR4][R8.64], R3 ;  /* 0x0000000308007986 */ /* 0x000fe2000c101904 */
[----:B------:R-:W-:Y:S05]  /*02c0*/  EXIT ;  /* 0x000000000000794d */ /* 0x000fea0003800000 */
.L_x_0:
[----:B------:R-:W-:-:S05]  /*02d0*/  IMAD.MOV.U32 R3, RZ, RZ, -0x2 ;  /* 0xfffffffeff037424 */ /* 0x000fca00078e00ff */
[----:B------:R-:W-:-:S05]  /*02e0*/  VIADDMNMX.U32 R0, R0, R3, 0x2, PT ;  /* 0x0000000200007446 */ /* 0x000fca0003800003 */
[----:B------:R-:W-:-:S04]  /*02f0*/  IMAD.SHL.U32 R0, R0, 0x4, RZ ;  /* 0x0000000400007824 */ /* 0x000fc800078e00ff */
[----:B------:R-:W0:Y:S02]  /*0300*/  LDC R4, c[0x2][R0+0xc] ;  /* 0x0080030000047b82 */ /* 0x000e240000000800 */
[----:B0-----:R-:W-:-:S04]  /*0310*/  SHF.R.S32.HI R5, RZ, 0x1f, R4 ;  /* 0x0000001fff057819 */ /* 0x001fc80000011404 */
.L_x_19:
[----:B------:R-:W-:Y:S05]  /*0320*/  BRX R4 -0x330                                                           (*"BRANCH_TARGETS .L_x_20,.L_x_21,.L_x_18"*) ;  /* 0xfffffffc04347949 */ /* 0x000fea000383ffff */
.L_x_21:
[----:B------:R-:W0:Y:S02]  /*0330*/  LDC.64 R4, c[0x0][0x388] ;  /* 0x0000e200ff047b82 */ /* 0x000e240000000a00 */
[----:B0-----:R-:W-:-:S06]  /*0340*/  IMAD.WIDE R6, R2, 0x4, R4 ;  /* 0x0000000402067825 */ /* 0x001fcc00078e0204 */
[----:B------:R-:W0:Y:S01]  /*0350*/  LDC.64 R4, c[0x0][0x380] ;  /* 0x0000e000ff047b82 */ /* 0x000e220000000a00 */
[----:B------:R-:W2:Y:S01]  /*0360*/  LDG.E R6, desc[UR4][R6.64] ;  /* 0x0000000406067981 */ /* 0x000ea2000c1e1900 */
[----:B0-----:R-:W-:-:S05]  /*0370*/  IMAD.WIDE R4, R2, 0x4, R4 ;  /* 0x0000000402047825 */ /* 0x001fca00078e0204 */
[----:B------:R-:W3:Y:S01]  /*0380*/  LDG.E R0, desc[UR4][R4.64] ;  /* 0x0000000404007981 */ /* 0x000ee2000c1e1900 */
[----:B------:R-:W-:Y:S01]  /*0390*/  BSSY.RECONVERGENT B0, `(.L_x_1) ;  /* 0x000000d000007945 */ /* 0x000fe20003800200 */
[----:B--2---:R-:W-:-:S04]  /*03a0*/  FADD R3, R6, 9.9999997473787516356e-05 ;  /* 0x38d1b71706037421 */ /* 0x004fc80000000000 */
[----:B------:R-:W0:Y:S02]  /*03b0*/  MUFU.RCP R8, R3 ;  /* 0x0000000300087308 */ /* 0x000e240000001000 */
[----:B0-----:R-:W-:-:S06]  /*03c0*/  FFMA R9, -R3, R8, 1 ;  /* 0x3f80000003097423 */ /* 0x001fcc0000000108 */
[----:B---3--:R-:W0:Y:S01]  /*03d0*/  FCHK P0, R0, R3 ;  /* 0x0000000300007302 */ /* 0x008e220000000000 */
[----:B------:R-:W-:-:S04]  /*03e0*/  FFMA R9, R8, R9, R8 ;  /* 0x0000000908097223 */ /* 0x000fc80000000008 */
[----:B------:R-:W-:-:S04]  /*03f0*/  FFMA R8, R0, R9, RZ ;  /* 0x0000000900087223 */ /* 0x000fc800000000ff */
[----:B------:R-:W-:-:S04]  /*0400*/  FFMA R10, -R3, R8, R0 ;  /* 0x00000008030a7223 */ /* 0x000fc80000000100 */
[----:B------:R-:W-:Y:S01]  /*0410*/  FFMA R9, R9, R10, R8 ;  /* 0x0000000a09097223 */ /* 0x000fe20000000008 */
[----:B0-----:R-:W-:Y:S06]  /*0420*/  @!P0 BRA `(.L_x_2) ;  /* 0x00000000000c8947 */ /* 0x001fec0003800000 */
[----:B------:R-:W-:-:S07]  /*0430*/  MOV R4, 0x450 ;  /* 0x0000045000047802 */ /* 0x000fce0000000f00 */
[----:B------:R-:W-:Y:S05]  /*0440*/  CALL.REL.NOINC `($__internal_0_$__cuda_sm3x_div_rn_noftz_f32_slowpath) ;  /* 0x0000000000447944 */ /* 0x000fea0003c00000 */
[----:B------:R-:W-:-:S07]  /*0450*/  IMAD.MOV.U32 R9, RZ, RZ, R0 ;  /* 0x000000ffff097224 */ /* 0x000fce00078e0000 */
.L_x_2:
[----:B------:R-:W-:Y:S05]  /*0460*/  BSYNC.RECONVERGENT B0 ;  /* 0x0000000000007941 */ /* 0x000fea0003800200 */
.L_x_1:
[----:B------:R-:W0:Y:S02]  /*0470*/  LDC.64 R4, c[0x0][0x390] ;  /* 0x0000e400ff047b82 */ /* 0x000e240000000a00 */
[----:B0-----:R-:W-:-:S05]  /*0480*/  IMAD.WIDE R4, R2, 0x4, R4 ;  /* 0x0000000402047825 */ /* 0x001fca00078e0204 */
[----:B------:R-:W-:Y:S01]  /*0490*/  STG.E desc[UR4][R4.64], R9 ;  /* 0x0000000904007986 */ /* 0x000fe2000c101904 */
[----:B------:R-:W-:Y:S05]  /*04a0*/  EXIT ;  /* 0x000000000000794d */ /* 0x000fea0003800000 */
.L_x_20:
        /* <DEDUP_REMOVED lines=8> */
[----:B---3--:R-:W-:-:S05]  /*0530*/  FMUL R3, R4, R7 ;  /* 0x0000000704037220 */ /* 0x008fca0000400000 */
[----:B------:R0:W-:Y:S02]  /*0540*/  STG.E desc[UR4][R8.64], R3 ;  /* 0x0000000308007986 */ /* 0x0001e4000c101904 */
.L_x_18:
[----:B------:R-:W-:Y:S05]  /*0550*/  EXIT ;  /* 0x000000000000794d */ /* 0x000fea0003800000 */
        .weak           $__internal_0_$__cuda_sm3x_div_rn_noftz_f32_slowpath
        .type           $__internal_0_$__cuda_sm3x_div_rn_noftz_f32_slowpath,@function
        .size           $__internal_0_$__cuda_sm3x_div_rn_noftz_f32_slowpath,(.L_x_23 - $__internal_0_$__cuda_sm3x_div_rn_noftz_f32_slowpath)
$__internal_0_$__cuda_sm3x_div_rn_noftz_f32_slowpath:
[--C-:B------:R-:W-:Y:S01]  /*0560*/  SHF.R.U32.HI R6, RZ, 0x17, R3.reuse ;  /* 0x00000017ff067819 */ /* 0x100fe20000011603 */
[----:B------:R-:W-:Y:S01]  /*0570*/  BSSY.RECONVERGENT B1, `(.L_x_3) ;  /* 0x0000064000017945 */ /* 0x000fe20003800200 */
[--C-:B------:R-:W-:Y:S01]  /*0580*/  SHF.R.U32.HI R5, RZ, 0x17, R0.reuse ;  /* 0x00000017ff057819 */ /* 0x100fe20000011600 */
[----:B------:R-:W-:Y:S01]  /*0590*/  IMAD.MOV.U32 R7, RZ, RZ, R0 ;  /* 0x000000ffff077224 */ /* 0x000fe200078e0000 */
[----:B------:R-:W-:Y:S01]  /*05a0*/  LOP3.LUT R6, R6, 0xff, RZ, 0xc0, !PT ;  /* 0x000000ff06067812 */ /* 0x000fe200078ec0ff */
[----:B------:R-:W-:Y:S01]  /*05b0*/  IMAD.MOV.U32 R8, RZ, RZ, R3 ;  /* 0x000000ffff087224 */ /* 0x000fe200078e0003 */
[----:B------:R-:W-:-:S03]  /*05c0*/  LOP3.LUT R5, R5, 0xff, RZ, 0xc0, !PT ;  /* 0x000000ff05057812 */ /* 0x000fc600078ec0ff */
[----:B------:R-:W-:Y:S01]  /*05d0*/  VIADD R11, R6, 0xffffffff ;  /* 0xffffffff060b7836 */ /* 0x000fe20000000000 */
[----:B------:R-:W-:-:S04]  /*05e0*/  IADD3 R10, PT, PT, R5, -0x1, RZ ;  /* 0xffffffff050a7810 */ /* 0x000fc80007ffe0ff */
[----:B------:R-:W-:-:S04]  /*05f0*/  ISETP.GT.U32.AND P0, PT, R11, 0xfd, PT ;  /* 0x000000fd0b00780c */ /* 0x000fc80003f04070 */
[----:B------:R-:W-:-:S13]  /*0600*/  ISETP.GT.U32.OR P0, PT, R10, 0xfd, P0 ;  /* 0x000000fd0a00780c */ /* 0x000fda0000704470 */
[----:B------:R-:W-:Y:S01]  /*0610*/  @!P0 IMAD.MOV.U32 R9, RZ, RZ, RZ ;  /* 0x000000ffff098224 */ /* 0x000fe200078e00ff */
[----:B------:R-:W-:Y:S06]  /*0620*/  @!P0 BRA `(.L_x_4) ;  /* 0x00000000005c8947 */ /* 0x000fec0003800000 */
[----:B------:R-:W-:Y:S02]  /*0630*/  FSETP.GTU.FTZ.AND P0, PT, |R0|, +INF , PT ;  /* 0x7f8000000000780b */ /* 0x000fe40003f1c200 */
[----:B------:R-:W-:-:S04]  /*0640*/  FSETP.GTU.FTZ.AND P1, PT, |R3|, +INF , PT ;  /* 0x7f8000000300780b */ /* 0x000fc80003f3c200 */
[----:B------:R-:W-:-:S13]  /*0650*/  PLOP3.LUT P0, PT, P0, P1, PT, 0xf8, 0x8f ;  /* 0x00000000008f781c */ /* 0x000fda0000703f70 */
[----:B------:R-:W-:Y:S05]  /*0660*/  @P0 BRA `(.L_x_5) ;  /* 0x00000004004c0947 */ /* 0x000fea0003800000 */
[----:B------:R-:W-:-:S13]  /*0670*/  LOP3.LUT P0, RZ, R8, 0x7fffffff, R7, 0xc8, !PT ;  /* 0x7fffffff08ff7812 */ /* 0x000fda000780c807 */
[----:B------:R-:W-:Y:S05]  /*0680*/  @!P0 BRA `(.L_x_6) ;  /* 0x00000004003c8947 */ /* 0x000fea0003800000 */
[C---:B------:R-:W-:Y:S02]  /*0690*/  FSETP.NEU.FTZ.AND P2, PT, |R0|.reuse, +INF , PT ;  /* 0x7f8000000000780b */ /* 0x040fe40003f5d200 */
[----:B------:R-:W-:Y:S02]  /*06a0*/  FSETP.NEU.FTZ.AND P1, PT, |R3|, +INF , PT ;  /* 0x7f8000000300780b */ /* 0x000fe40003f3d200 */
[----:B------:R-:W-:-:S11]  /*06b0*/  FSETP.NEU.FTZ.AND P0, PT, |R0|, +INF , PT ;  /* 0x7f8000000000780b */ /* 0x000fd60003f1d200 */
[----:B------:R-:W-:Y:S05]  /*06c0*/  @!P1 BRA !P2, `(.L_x_6) ;  /* 0x00000004002c9947 */ /* 0x000fea0005000000 */
[----:B------:R-:W-:-:S04]  /*06d0*/  LOP3.LUT P2, RZ, R7, 0x7fffffff, RZ, 0xc0, !PT ;  /* 0x7fffffff07ff7812 */ /* 0x000fc8000784c0ff */
[----:B------:R-:W-:-:S13]  /*06e0*/  PLOP3.LUT P1, PT, P1, P2, PT, 0x2f, 0xf2 ;  /* 0x0000000000f2781c */ /* 0x000fda0000f24577 */
[----:B------:R-:W-:Y:S05]  /*06f0*/  @P1 BRA `(.L_x_7) ;  /* 0x0000000400181947 */ /* 0x000fea0003800000 */
[----:B------:R-:W-:-:S04]  /*0700*/  LOP3.LUT P1, RZ, R8, 0x7fffffff, RZ, 0xc0, !PT ;  /* 0x7fffffff08ff7812 */ /* 0x000fc8000782c0ff */
[----:B------:R-:W-:-:S13]  /*0710*/  PLOP3.LUT P0, PT, P0, P1, PT, 0x2f, 0xf2 ;  /* 0x0000000000f2781c */ /* 0x000fda0000702577 */
[----:B------:R-:W-:Y:S05]  /*0720*/  @P0 BRA `(.L_x_8) ;  /* 0x0000000400000947 */ /* 0x000fea0003800000 */
[----:B------:R-:W-:Y:S02]  /*0730*/  ISETP.GE.AND P0, PT, R10, RZ, PT ;  /* 0x000000ff0a00720c */ /* 0x000fe40003f06270 */
[----:B------:R-:W-:-:S11]  /*0740*/  ISETP.GE.AND P1, PT, R11, RZ, PT ;  /* 0x000000ff0b00720c */ /* 0x000fd60003f26270 */
[----:B------:R-:W-:Y:S01]  /*0750*/  @P0 IMAD.MOV.U32 R9, RZ, RZ, RZ ;  /* 0x000000ffff090224 */ /* 0x000fe200078e00ff */
[----:B------:R-:W-:Y:S01]  /*0760*/  @!P0 MOV R9, 0xffffffc0 ;  /* 0xffffffc000098802 */ /* 0x000fe20000000f00 */
[----:B------:R-:W-:Y:S01]  /*0770*/  @!P0 FFMA R7, R0, 1.84467440737095516160e+19, RZ ;  /* 0x5f80000000078823 */ /* 0x000fe200000000ff */
[----:B------:R-:W-:-:S03]  /*0780*/  @!P1 FFMA R8, R3, 1.84467440737095516160e+19, RZ ;  /* 0x5f80000003089823 */ /* 0x000fc600000000ff */
[----:B------:R-:W-:-:S07]  /*0790*/  @!P1 VIADD R9, R9, 0x40 ;  /* 0x0000004009099836 */ /* 0x000fce0000000000 */
.L_x_4:
[----:B------:R-:W-:Y:S01]  /*07a0*/  LEA R3, R6, 0xc0800000, 0x17 ;  /* 0xc080000006037811 */ /* 0x000fe200078eb8ff */
[----:B------:R-:W-:Y:S01]  /*07b0*/  VIADD R5, R5, 0xffffff81 ;  /* 0xffffff8105057836 */ /* 0x000fe20000000000 */
[----:B------:R-:W-:Y:S03]  /*07c0*/  BSSY.RECONVERGENT B2, `(.L_x_9) ;  /* 0x0000035000027945 */ /* 0x000fe60003800200 */
[----:B------:R-:W-:Y:S01]  /*07d0*/  IMAD.IADD R3, R8, 0x1, -R3 ;  /* 0x0000000108037824 */ /* 0x000fe200078e0a03 */
[C---:B------:R-:W-:Y:S01]  /*07e0*/  IADD3 R6, PT, PT, R5.reuse, 0x7f, -R6 ;  /* 0x0000007f05067810 */ /* 0x040fe20007ffe806 */
[----:B------:R-:W-:Y:S02]  /*07f0*/  IMAD R0, R5, -0x800000, R7 ;  /* 0xff80000005007824 */ /* 0x000fe400078e0207 */
[----:B------:R-:W0:Y:S01]  /*0800*/  MUFU.RCP R8, R3 ;  /* 0x0000000300087308 */ /* 0x000e220000001000 */
[----:B------:R-:W-:Y:S01]  /*0810*/  FADD.FTZ R11, -R3, -RZ ;  /* 0x800000ff030b7221 */ /* 0x000fe20000010100 */
[----:B------:R-:W-:-:S03]  /*0820*/  IMAD.IADD R6, R6, 0x1, R9 ;  /* 0x0000000106067824 */ /* 0x000fc600078e0209 */
[----:B0-----:R-:W-:-:S04]  /*0830*/  FFMA R13, R8, R11, 1 ;  /* 0x3f800000080d7423 */ /* 0x001fc8000000000b */
[----:B------:R-:W-:-:S04]  /*0840*/  FFMA R10, R8, R13, R8 ;  /* 0x0000000d080a7223 */ /* 0x000fc80000000008 */
[----:B------:R-:W-:-:S04]  /*0850*/  FFMA R7, R0, R10, RZ ;  /* 0x0000000a00077223 */ /* 0x000fc800000000ff */
[----:B------:R-:W-:-:S04]  /*0860*/  FFMA R8, R11, R7, R0 ;  /* 0x000000070b087223 */ /* 0x000fc80000000000 */
[----:B------:R-:W-:-:S04]  /*0870*/  FFMA R7, R10, R8, R7 ;  /* 0x000000080a077223 */ /* 0x000fc80000000007 */
[----:B------:R-:W-:-:S04]  /*0880*/  FFMA R8, R11, R7, R0 ;  /* 0x000000070b087223 */ /* 0x000fc80000000000 */
[----:B------:R-:W-:-:S05]  /*0890*/  FFMA R0, R10, R8, R7 ;  /* 0x000000080a007223 */ /* 0x000fca0000000007 */
[----:B------:R-:W-:-:S04]  /*08a0*/  SHF.R.U32.HI R3, RZ, 0x17, R0 ;  /* 0x00000017ff037819 */ /* 0x000fc80000011600 */
[----:B------:R-:W-:-:S04]  /*08b0*/  LOP3.LUT R3, R3, 0xff, RZ, 0xc0, !PT ;  /* 0x000000ff03037812 */ /* 0x000fc800078ec0ff */
[----:B------:R-:W-:-:S05]  /*08c0*/  IADD3 R9, PT, PT, R3, R6, RZ ;  /* 0x0000000603097210 */ /* 0x000fca0007ffe0ff */
[----:B------:R-:W-:-:S05]  /*08d0*/  VIADD R3, R9, 0xffffffff ;  /* 0xffffffff09037836 */ /* 0x000fca0000000000 */
[----:B------:R-:W-:-:S13]  /*08e0*/  ISETP.GE.U32.AND P0, PT, R3, 0xfe, PT ;  /* 0x000000fe0300780c */ /* 0x000fda0003f06070 */
[----:B------:R-:W-:Y:S05]  /*08f0*/  @!P0 BRA `(.L_x_10) ;  /* 0x0000000000808947 */ /* 0x000fea0003800000 */
[----:B------:R-:W-:-:S13]  /*0900*/  ISETP.GT.AND P0, PT, R9, 0xfe, PT ;  /* 0x000000fe0900780c */ /* 0x000fda0003f04270 */
[----:B------:R-:W-:Y:S05]  /*0910*/  @P0 BRA `(.L_x_11) ;  /* 0x00000000006c0947 */ /* 0x000fea0003800000 */
[----:B------:R-:W-:-:S13]  /*0920*/  ISETP.GE.AND P0, PT, R9, 0x1, PT ;  /* 0x000000010900780c */ /* 0x000fda0003f06270 */
[----:B------:R-:W-:Y:S05]  /*0930*/  @P0 BRA `(.L_x_12) ;  /* 0x0000000000740947 */ /* 0x000fea0003800000 */
[----:B------:R-:W-:Y:S02]  /*0940*/  ISETP.GE.AND P0, PT, R9, -0x18, PT ;  /* 0xffffffe80900780c */ /* 0x000fe40003f06270 */
[----:B------:R-:W-:-:S11]  /*0950*/  LOP3.LUT R0, R0, 0x80000000, RZ, 0xc0, !PT ;  /* 0x8000000000007812 */ /* 0x000fd600078ec0ff */
[----:B------:R-:W-:Y:S05]  /*0960*/  @!P0 BRA `(.L_x_12) ;  /* 0x0000000000688947 */ /* 0x000fea0003800000 */
[CCC-:B------:R-:W-:Y:S01]  /*0970*/  FFMA.RZ R3, R10.reuse, R8.reuse, R7.reuse ;  /* 0x000000080a037223 */ /* 0x1c0fe2000000c007 */
[CCC-:B------:R-:W-:Y:S01]  /*0980*/  FFMA.RM R6, R10.reuse, R8.reuse, R7.reuse ;  /* 0x000000080a067223 */ /* 0x1c0fe20000004007 */
[C---:B------:R-:W-:Y:S02]  /*0990*/  ISETP.NE.AND P2, PT, R9.reuse, RZ, PT ;  /* 0x000000ff0900720c */ /* 0x040fe40003f45270 */
[----:B------:R-:W-:Y:S02]  /*09a0*/  ISETP.NE.AND P1, PT, R9, RZ, PT ;  /* 0x000000ff0900720c */ /* 0x000fe40003f25270 */
[----:B------:R-:W-:Y:S01]  /*09b0*/  LOP3.LUT R5, R3, 0x7fffff, RZ, 0xc0, !PT ;  /* 0x007fffff03057812 */ /* 0x000fe200078ec0ff */
[----:B------:R-:W-:Y:S01]  /*09c0*/  FFMA.RP R3, R10, R8, R7 ;  /* 0x000000080a037223 */ /* 0x000fe20000008007 */
[----:B------:R-:W-:Y:S02]  /*09d0*/  VIADD R8, R9, 0x20 ;  /* 0x0000002009087836 */ /* 0x000fe40000000000 */
[----:B------:R-:W-:Y:S01]  /*09e0*/  LOP3.LUT R5, R5, 0x800000, RZ, 0xfc, !PT ;  /* 0x0080000005057812 */ /* 0x000fe200078efcff */
[----:B------:R-:W-:Y:S01]  /*09f0*/  IMAD.MOV R7, RZ, RZ, -R9 ;  /* 0x000000ffff077224 */ /* 0x000fe200078e0a09 */
[----:B------:R-:W-:-:S02]  /*0a00*/  FSETP.NEU.FTZ.AND P0, PT, R3, R6, PT ;  /* 0x000000060300720b */ /* 0x000fc40003f1d000 */
[----:B------:R-:W-:Y:S02]  /*0a10*/  SHF.L.U32 R8, R5, R8, RZ ;  /* 0x0000000805087219 */ /* 0x000fe400000006ff */
[----:B------:R-:W-:Y:S02]  /*0a20*/  SEL R6, R7, RZ, P2 ;  /* 0x000000ff07067207 */ /* 0x000fe40001000000 */
[----:B------:R-:W-:Y:S02]  /*0a30*/  ISETP.NE.AND P1, PT, R8, RZ, P1 ;  /* 0x000000ff0800720c */ /* 0x000fe40000f25270 */
[----:B------:R-:W-:Y:S02]  /*0a40*/  SHF.R.U32.HI R6, RZ, R6, R5 ;  /* 0x00000006ff067219 */ /* 0x000fe40000011605 */
[----:B------:R-:W-:Y:S02]  /*0a50*/  PLOP3.LUT P0, PT, P0, P1, PT, 0xf8, 0x8f ;  /* 0x00000000008f781c */ /* 0x000fe40000703f70 */
[----:B------:R-:W-:-:S02]  /*0a60*/  SHF.R.U32.HI R8, RZ, 0x1, R6 ;  /* 0x00000001ff087819 */ /* 0x000fc40000011606 */
[----:B------:R-:W-:-:S04]  /*0a70*/  SEL R3, RZ, 0x1, !P0 ;  /* 0x00000001ff037807 */ /* 0x000fc80004000000 */
[----:B------:R-:W-:-:S04]  /*0a80*/  LOP3.LUT R3, R3, 0x1, R8, 0xf8, !PT ;  /* 0x0000000103037812 */ /* 0x000fc800078ef808 */
[----:B------:R-:W-:-:S04]  /*0a90*/  LOP3.LUT R3, R3, R6, RZ, 0xc0, !PT ;  /* 0x0000000603037212 */ /* 0x000fc800078ec0ff */
[----:B------:R-:W-:-:S04]  /*0aa0*/  IADD3 R3, PT, PT, R8, R3, RZ ;  /* 0x0000000308037210 */ /* 0x000fc80007ffe0ff */
[----:B------:R-:W-:Y:S01]  /*0ab0*/  LOP3.LUT R0, R3, R0, RZ, 0xfc, !PT ;  /* 0x0000000003007212 */ /* 0x000fe200078efcff */
[----:B------:R-:W-:Y:S06]  /*0ac0*/  BRA `(.L_x_12) ;  /* 0x0000000000107947 */ /* 0x000fec0003800000 */
.L_x_11:
[----:B------:R-:W-:-:S04]  /*0ad0*/  LOP3.LUT R0, R0, 0x80000000, RZ, 0xc0, !PT ;  /* 0x8000000000007812 */ /* 0x000fc800078ec0ff */
[----:B------:R-:W-:Y:S01]  /*0ae0*/  LOP3.LUT R0, R0, 0x7f800000, RZ, 0xfc, !PT ;  /* 0x7f80000000007812 */ /* 0x000fe200078efcff */
[----:B------:R-:W-:Y:S06]  /*0af0*/  BRA `(.L_x_12) ;  /* 0x0000000000047947 */ /* 0x000fec0003800000 */
.L_x_10:
[----:B------:R-:W-:-:S07]  /*0b00*/  IMAD R0, R6, 0x800000, R0 ;  /* 0x0080000006007824 */ /* 0x000fce00078e0200 */
.L_x_12:
[----:B------:R-:W-:Y:S05]  /*0b10*/  BSYNC.RECONVERGENT B2 ;  /* 0x0000000000027941 */ /* 0x000fea0003800200 */
.L_x_9:
[----:B------:R-:W-:Y:S05]  /*0b20*/  BRA `(.L_x_13) ;  /* 0x0000000000207947 */ /* 0x000fea0003800000 */
.L_x_8:
[----:B------:R-:W-:-:S04]  /*0b30*/  LOP3.LUT R0, R8, 0x80000000, R7, 0x48, !PT ;  /* 0x8000000008007812 */ /* 0x000fc800078e4807 */
[----:B------:R-:W-:Y:S01]  /*0b40*/  LOP3.LUT R0, R0, 0x7f800000, RZ, 0xfc, !PT ;  /* 0x7f80000000007812 */ /* 0x000fe200078efcff */
[----:B------:R-:W-:Y:S06]  /*0b50*/  BRA `(.L_x_13) ;  /* 0x0000000000147947 */ /* 0x000fec0003800000 */
.L_x_7:
[----:B------:R-:W-:Y:S01]  /*0b60*/  LOP3.LUT R0, R8, 0x80000000, R7, 0x48, !PT ;  /* 0x8000000008007812 */ /* 0x000fe200078e4807 */
[----:B------:R-:W-:Y:S06]  /*0b70*/  BRA `(.L_x_13) ;  /* 0x00000000000c7947 */ /* 0x000fec0003800000 */
.L_x_6:
[----:B------:R-:W0:Y:S01]  /*0b80*/  MUFU.RSQ R0, -QNAN ;  /* 0xffc0000000007908 */ /* 0x000e220000001400 */
[----:B------:R-:W-:Y:S05]  /*0b90*/  BRA `(.L_x_13) ;  /* 0x0000000000047947 */ /* 0x000fea0003800000 */
.L_x_5:
[----:B------:R-:W-:-:S07]  /*0ba0*/  FADD.FTZ R0, R0, R3 ;  /* 0x0000000300007221 */ /* 0x000fce0000010000 */
.L_x_13:
[----:B------:R-:W-:Y:S05]  /*0bb0*/  BSYNC.RECONVERGENT B1 ;  /* 0x0000000000017941 */ /* 0x000fea0003800200 */
.L_x_3:
[----:B------:R-:W-:-:S04]  /*0bc0*/  IMAD.MOV.U32 R5, RZ, RZ, 0x0 ;  /* 0x00000000ff057424 */ /* 0x000fc800078e00ff */
[----:B0-----:R-:W-:Y:S05]  /*0bd0*/  RET.REL.NODEC R4 `(_Z15matrixOpsKernelPfS_S_ii9Operation) ;  /* 0xfffffff404087950 */ /* 0x001fea0003c3ffff */
.L_x_14:
[----:B------:R-:W-:-:S00]  /*0be0*/  BRA `(.L_x_14) ;  /* 0xfffffffc00fc7947 */ /* 0x000fc0000383ffff */
[----:B------:R-:W-:-:S00]  /*0bf0*/  NOP ;  /* 0x0000000000007918 */ /* 0x000fc00000000000 */
        /* <DEDUP_REMOVED lines=8> */
.L_x_23:


//--------------------- .nv.shared.reserved.0     --------------------------
	.section	.nv.shared.reserved.0,"aw",@nobits
	.weak		__nv_reservedSMEM_offset_0_alias
	.size		__nv_reservedSMEM_offset_0_alias, 0, 64
	.other		__nv_reservedSMEM_offset_0_alias,@"STO_CUDA_RESERVED_SHARED STV_DEFAULT"
__nv_reservedSMEM_offset_0_alias:
	.zero		0
	.zero		64


//--------------------- .nv.constant0._Z15matrixOpsKernelPfS_S_ii9Operation --------------------------
	.section	.nv.constant0._Z15matrixOpsKernelPfS_S_ii9Operation,"a",@progbits
	.sectionflags	@""
	.align	4
.nv.constant0._Z15matrixOpsKernelPfS_S_ii9Operation:
	.zero		932


//--------------------- SYMBOLS --------------------------

	.type		.nv.reservedSmem.offset0,@object
	.size		.nv.reservedSmem.offset0,0x4
